//
// Generated by NVIDIA NVVM Compiler
//
// Compiler Build ID: CL-36424714
// Cuda compilation tools, release 13.0, V13.0.88
// Based on NVVM 20.0.0
//

.version 9.0
.target sm_100
.address_size 64

	// .globl	_Z19prefixscan_perblockPfS_i
// _ZZ19prefixscan_perblockPfS_iE4temp has been demoted
// _ZZ20prefixscan_allblocksPfS_iE12thisBlockSum has been demoted

.visible .entry _Z19prefixscan_perblockPfS_i(
	.param .u64 .ptr .align 1 _Z19prefixscan_perblockPfS_i_param_0,
	.param .u64 .ptr .align 1 _Z19prefixscan_perblockPfS_i_param_1,
	.param .u32 _Z19prefixscan_perblockPfS_i_param_2
)
{
	.reg .pred 	%p<27>;
	.reg .b32 	%r<36>;
	.reg .b32 	%f<83>;
	.reg .b64 	%rd<13>;
	// demoted variable
	.shared .align 4 .b8 _ZZ19prefixscan_perblockPfS_iE4temp[8192];
	ld.param.u64 	%rd4, [_Z19prefixscan_perblockPfS_i_param_0];
	ld.param.u64 	%rd5, [_Z19prefixscan_perblockPfS_i_param_1];
	ld.param.u32 	%r20, [_Z19prefixscan_perblockPfS_i_param_2];
	cvta.to.global.u64 	%rd1, %rd4;
	cvta.to.global.u64 	%rd2, %rd5;
	mov.u32 	%r1, %tid.x;
	mov.u32 	%r2, %ctaid.x;
	mov.u32 	%r3, %ntid.x;
	mul.lo.s32 	%r21, %r3, %r2;
	shl.b32 	%r4, %r21, 1;
	add.s32 	%r5, %r4, %r1;
	or.b32  	%r22, %r2, %r1;
	setp.ne.s32 	%p1, %r22, 0;
	@%p1 bra 	$L__BB0_2;
	mov.b32 	%r23, 0;
	st.global.u32 	[%rd2], %r23;
$L__BB0_2:
	setp.ge.s32 	%p2, %r1, %r20;
	shl.b32 	%r24, %r1, 2;
	mov.u32 	%r25, _ZZ19prefixscan_perblockPfS_iE4temp;
	add.s32 	%r6, %r25, %r24;
	@%p2 bra 	$L__BB0_4;
	mul.wide.u32 	%rd6, %r5, 4;
	add.s64 	%rd7, %rd1, %rd6;
	ld.global.f32 	%f1, [%rd7];
	st.volatile.shared.f32 	[%r6], %f1;
$L__BB0_4:
	add.s32 	%r7, %r1, %r3;
	setp.ge.u32 	%p3, %r7, %r20;
	@%p3 bra 	$L__BB0_6;
	add.s32 	%r26, %r7, %r4;
	mul.wide.u32 	%rd8, %r26, 4;
	add.s64 	%rd9, %rd1, %rd8;
	ld.global.f32 	%f2, [%rd9];
	shl.b32 	%r27, %r3, 2;
	add.s32 	%r28, %r6, %r27;
	st.volatile.shared.f32 	[%r28], %f2;
$L__BB0_6:
	bar.sync 	0;
	shl.b32 	%r29, %r1, 1;
	or.b32  	%r8, %r29, 1;
	bar.sync 	0;
	add.s32 	%r9, %r6, %r24;
	ld.volatile.shared.f32 	%f3, [%r9];
	ld.volatile.shared.f32 	%f4, [%r9+4];
	add.f32 	%f5, %f3, %f4;
	st.volatile.shared.f32 	[%r9+4], %f5;
	bar.sync 	0;
	setp.gt.u32 	%p4, %r1, 511;
	shl.b32 	%r31, %r1, 4;
	or.b32  	%r10, %r31, 8;
	add.s32 	%r11, %r25, %r10;
	@%p4 bra 	$L__BB0_8;
	ld.volatile.shared.f32 	%f6, [%r11+-4];
	ld.volatile.shared.f32 	%f7, [%r11+4];
	add.f32 	%f8, %f6, %f7;
	st.volatile.shared.f32 	[%r11+4], %f8;
$L__BB0_8:
	bar.sync 	0;
	setp.gt.u32 	%p5, %r1, 255;
	add.s32 	%r12, %r11, %r10;
	@%p5 bra 	$L__BB0_10;
	ld.volatile.shared.f32 	%f9, [%r12+-4];
	ld.volatile.shared.f32 	%f10, [%r12+12];
	add.f32 	%f11, %f9, %f10;
	st.volatile.shared.f32 	[%r12+12], %f11;
$L__BB0_10:
	bar.sync 	0;
	setp.gt.u32 	%p6, %r1, 127;
	mad.lo.s32 	%r13, %r8, 24, %r11;
	@%p6 bra 	$L__BB0_12;
	ld.volatile.shared.f32 	%f12, [%r13+-4];
	ld.volatile.shared.f32 	%f13, [%r13+28];
	add.f32 	%f14, %f12, %f13;
	st.volatile.shared.f32 	[%r13+28], %f14;
$L__BB0_12:
	bar.sync 	0;
	setp.gt.u32 	%p7, %r1, 63;
	mad.lo.s32 	%r14, %r8, 56, %r11;
	@%p7 bra 	$L__BB0_14;
	ld.volatile.shared.f32 	%f15, [%r14+-4];
	ld.volatile.shared.f32 	%f16, [%r14+60];
	add.f32 	%f17, %f15, %f16;
	st.volatile.shared.f32 	[%r14+60], %f17;
$L__BB0_14:
	bar.sync 	0;
	setp.gt.u32 	%p8, %r1, 31;
	mad.lo.s32 	%r15, %r8, 120, %r11;
	@%p8 bra 	$L__BB0_16;
	ld.volatile.shared.f32 	%f18, [%r15+-4];
	ld.volatile.shared.f32 	%f19, [%r15+124];
	add.f32 	%f20, %f18, %f19;
	st.volatile.shared.f32 	[%r15+124], %f20;
$L__BB0_16:
	bar.sync 	0;
	setp.gt.u32 	%p9, %r1, 15;
	mad.lo.s32 	%r16, %r8, 248, %r11;
	@%p9 bra 	$L__BB0_18;
	ld.volatile.shared.f32 	%f21, [%r16+-4];
	ld.volatile.shared.f32 	%f22, [%r16+252];
	add.f32 	%f23, %f21, %f22;
	st.volatile.shared.f32 	[%r16+252], %f23;
$L__BB0_18:
	bar.sync 	0;
	setp.gt.u32 	%p10, %r1, 7;
	mad.lo.s32 	%r17, %r8, 504, %r11;
	@%p10 bra 	$L__BB0_20;
	ld.volatile.shared.f32 	%f24, [%r17+-4];
	ld.volatile.shared.f32 	%f25, [%r17+508];
	add.f32 	%f26, %f24, %f25;
	st.volatile.shared.f32 	[%r17+508], %f26;
$L__BB0_20:
	bar.sync 	0;
	setp.gt.u32 	%p11, %r1, 3;
	mad.lo.s32 	%r18, %r8, 1016, %r11;
	@%p11 bra 	$L__BB0_22;
	ld.volatile.shared.f32 	%f27, [%r18+-4];
	ld.volatile.shared.f32 	%f28, [%r18+1020];
	add.f32 	%f29, %f27, %f28;
	st.volatile.shared.f32 	[%r18+1020], %f29;
$L__BB0_22:
	bar.sync 	0;
	setp.gt.u32 	%p12, %r1, 1;
	mad.lo.s32 	%r19, %r8, 2040, %r11;
	@%p12 bra 	$L__BB0_24;
	ld.volatile.shared.f32 	%f30, [%r19+-4];
	ld.volatile.shared.f32 	%f31, [%r19+2044];
	add.f32 	%f32, %f30, %f31;
	st.volatile.shared.f32 	[%r19+2044], %f32;
$L__BB0_24:
	bar.sync 	0;
	setp.ne.s32 	%p13, %r1, 0;
	@%p13 bra 	$L__BB0_26;
	ld.volatile.shared.f32 	%f33, [_ZZ19prefixscan_perblockPfS_iE4temp+4092];
	ld.volatile.shared.f32 	%f34, [_ZZ19prefixscan_perblockPfS_iE4temp+8188];
	add.f32 	%f35, %f33, %f34;
	st.volatile.shared.f32 	[_ZZ19prefixscan_perblockPfS_iE4temp+8188], %f35;
$L__BB0_26:
	setp.ne.s32 	%p14, %r1, 0;
	bar.sync 	0;
	@%p14 bra 	$L__BB0_28;
	ld.volatile.shared.f32 	%f36, [_ZZ19prefixscan_perblockPfS_iE4temp+8188];
	mul.wide.u32 	%rd10, %r2, 4;
	add.s64 	%rd11, %rd2, %rd10;
	st.global.f32 	[%rd11+4], %f36;
	mov.b32 	%r33, 0;
	st.volatile.shared.u32 	[_ZZ19prefixscan_perblockPfS_iE4temp+8188], %r33;
$L__BB0_28:
	setp.ne.s32 	%p15, %r1, 0;
	bar.sync 	0;
	@%p15 bra 	$L__BB0_30;
	ld.volatile.shared.f32 	%f37, [_ZZ19prefixscan_perblockPfS_iE4temp+4092];
	ld.volatile.shared.f32 	%f38, [_ZZ19prefixscan_perblockPfS_iE4temp+8188];
	st.volatile.shared.f32 	[_ZZ19prefixscan_perblockPfS_iE4temp+4092], %f38;
	ld.volatile.shared.f32 	%f39, [_ZZ19prefixscan_perblockPfS_iE4temp+8188];
	add.f32 	%f40, %f37, %f39;
	st.volatile.shared.f32 	[_ZZ19prefixscan_perblockPfS_iE4temp+8188], %f40;
$L__BB0_30:
	setp.gt.u32 	%p16, %r1, 1;
	bar.sync 	0;
	@%p16 bra 	$L__BB0_32;
	ld.volatile.shared.f32 	%f41, [%r19+-4];
	ld.volatile.shared.f32 	%f42, [%r19+2044];
	st.volatile.shared.f32 	[%r19+-4], %f42;
	ld.volatile.shared.f32 	%f43, [%r19+2044];
	add.f32 	%f44, %f41, %f43;
	st.volatile.shared.f32 	[%r19+2044], %f44;
$L__BB0_32:
	setp.gt.u32 	%p17, %r1, 3;
	bar.sync 	0;
	@%p17 bra 	$L__BB0_34;
	ld.volatile.shared.f32 	%f45, [%r18+-4];
	ld.volatile.shared.f32 	%f46, [%r18+1020];
	st.volatile.shared.f32 	[%r18+-4], %f46;
	ld.volatile.shared.f32 	%f47, [%r18+1020];
	add.f32 	%f48, %f45, %f47;
	st.volatile.shared.f32 	[%r18+1020], %f48;
$L__BB0_34:
	setp.gt.u32 	%p18, %r1, 7;
	bar.sync 	0;
	@%p18 bra 	$L__BB0_36;
	ld.volatile.shared.f32 	%f49, [%r17+-4];
	ld.volatile.shared.f32 	%f50, [%r17+508];
	st.volatile.shared.f32 	[%r17+-4], %f50;
	ld.volatile.shared.f32 	%f51, [%r17+508];
	add.f32 	%f52, %f49, %f51;
	st.volatile.shared.f32 	[%r17+508], %f52;
$L__BB0_36:
	setp.gt.u32 	%p19, %r1, 15;
	bar.sync 	0;
	@%p19 bra 	$L__BB0_38;
	ld.volatile.shared.f32 	%f53, [%r16+-4];
	ld.volatile.shared.f32 	%f54, [%r16+252];
	st.volatile.shared.f32 	[%r16+-4], %f54;
	ld.volatile.shared.f32 	%f55, [%r16+252];
	add.f32 	%f56, %f53, %f55;
	st.volatile.shared.f32 	[%r16+252], %f56;
$L__BB0_38:
	setp.gt.u32 	%p20, %r1, 31;
	bar.sync 	0;
	@%p20 bra 	$L__BB0_40;
	ld.volatile.shared.f32 	%f57, [%r15+-4];
	ld.volatile.shared.f32 	%f58, [%r15+124];
	st.volatile.shared.f32 	[%r15+-4], %f58;
	ld.volatile.shared.f32 	%f59, [%r15+124];
	add.f32 	%f60, %f57, %f59;
	st.volatile.shared.f32 	[%r15+124], %f60;
$L__BB0_40:
	setp.gt.u32 	%p21, %r1, 63;
	bar.sync 	0;
	@%p21 bra 	$L__BB0_42;
	ld.volatile.shared.f32 	%f61, [%r14+-4];
	ld.volatile.shared.f32 	%f62, [%r14+60];
	st.volatile.shared.f32 	[%r14+-4], %f62;
	ld.volatile.shared.f32 	%f63, [%r14+60];
	add.f32 	%f64, %f61, %f63;
	st.volatile.shared.f32 	[%r14+60], %f64;
$L__BB0_42:
	setp.gt.u32 	%p22, %r1, 127;
	bar.sync 	0;
	@%p22 bra 	$L__BB0_44;
	ld.volatile.shared.f32 	%f65, [%r13+-4];
	ld.volatile.shared.f32 	%f66, [%r13+28];
	st.volatile.shared.f32 	[%r13+-4], %f66;
	ld.volatile.shared.f32 	%f67, [%r13+28];
	add.f32 	%f68, %f65, %f67;
	st.volatile.shared.f32 	[%r13+28], %f68;
$L__BB0_44:
	setp.gt.u32 	%p23, %r1, 255;
	bar.sync 	0;
	@%p23 bra 	$L__BB0_46;
	ld.volatile.shared.f32 	%f69, [%r12+-4];
	ld.volatile.shared.f32 	%f70, [%r12+12];
	st.volatile.shared.f32 	[%r12+-4], %f70;
	ld.volatile.shared.f32 	%f71, [%r12+12];
	add.f32 	%f72, %f69, %f71;
	st.volatile.shared.f32 	[%r12+12], %f72;
$L__BB0_46:
	setp.gt.u32 	%p24, %r1, 511;
	bar.sync 	0;
	@%p24 bra 	$L__BB0_48;
	ld.volatile.shared.f32 	%f73, [%r11+-4];
	ld.volatile.shared.f32 	%f74, [%r11+4];
	st.volatile.shared.f32 	[%r11+-4], %f74;
	ld.volatile.shared.f32 	%f75, [%r11+4];
	add.f32 	%f76, %f73, %f75;
	st.volatile.shared.f32 	[%r11+4], %f76;
$L__BB0_48:
	bar.sync 	0;
	ld.volatile.shared.f32 	%f77, [%r9];
	ld.volatile.shared.f32 	%f78, [%r9+4];
	st.volatile.shared.f32 	[%r9], %f78;
	ld.volatile.shared.f32 	%f79, [%r9+4];
	add.f32 	%f80, %f77, %f79;
	st.volatile.shared.f32 	[%r9+4], %f80;
	bar.sync 	0;
	bar.sync 	0;
	add.s32 	%r34, %r5, %r1;
	setp.ge.u32 	%p25, %r34, %r20;
	mul.wide.u32 	%rd12, %r34, 4;
	add.s64 	%rd3, %rd1, %rd12;
	@%p25 bra 	$L__BB0_50;
	ld.volatile.shared.f32 	%f81, [%r9];
	st.global.f32 	[%rd3], %f81;
$L__BB0_50:
	add.s32 	%r35, %r8, %r4;
	setp.ge.u32 	%p26, %r35, %r20;
	@%p26 bra 	$L__BB0_52;
	ld.volatile.shared.f32 	%f82, [%r9+4];
	st.global.f32 	[%rd3+4], %f82;
$L__BB0_52:
	ret;

}
	// .globl	_Z20prefixscan_allblocksPfS_i
.visible .entry _Z20prefixscan_allblocksPfS_i(
	.param .u64 .ptr .align 1 _Z20prefixscan_allblocksPfS_i_param_0,
	.param .u64 .ptr .align 1 _Z20prefixscan_allblocksPfS_i_param_1,
	.param .u32 _Z20prefixscan_allblocksPfS_i_param_2
)
{
	.reg .pred 	%p<4>;
	.reg .b32 	%r<9>;
	.reg .b32 	%f<8>;
	.reg .b64 	%rd<11>;
	// demoted variable
	.shared .align 4 .f32 _ZZ20prefixscan_allblocksPfS_iE12thisBlockSum;
	ld.param.u64 	%rd3, [_Z20prefixscan_allblocksPfS_i_param_0];
	ld.param.u64 	%rd2, [_Z20prefixscan_allblocksPfS_i_param_1];
	ld.param.u32 	%r5, [_Z20prefixscan_allblocksPfS_i_param_2];
	cvta.to.global.u64 	%rd1, %rd3;
	mov.u32 	%r1, %ctaid.x;
	mov.u32 	%r2, %ntid.x;
	mul.lo.s32 	%r6, %r2, %r1;
	shl.b32 	%r7, %r6, 1;
	mov.u32 	%r8, %tid.x;
	add.s32 	%r3, %r7, %r8;
	setp.ne.s32 	%p1, %r8, 0;
	@%p1 bra 	$L__BB1_2;
	cvta.to.global.u64 	%rd4, %rd2;
	mul.wide.u32 	%rd5, %r1, 4;
	add.s64 	%rd6, %rd4, %rd5;
	ld.global.f32 	%f1, [%rd6];
	st.volatile.shared.f32 	[_ZZ20prefixscan_allblocksPfS_iE12thisBlockSum], %f1;
$L__BB1_2:
	bar.sync 	0;
	setp.ge.s32 	%p2, %r3, %r5;
	@%p2 bra 	$L__BB1_4;
	mul.wide.s32 	%rd7, %r3, 4;
	add.s64 	%rd8, %rd1, %rd7;
	ld.global.f32 	%f2, [%rd8];
	ld.volatile.shared.f32 	%f3, [_ZZ20prefixscan_allblocksPfS_iE12thisBlockSum];
	add.f32 	%f4, %f2, %f3;
	st.global.f32 	[%rd8], %f4;
$L__BB1_4:
	add.s32 	%r4, %r3, %r2;
	setp.ge.u32 	%p3, %r4, %r5;
	@%p3 bra 	$L__BB1_6;
	mul.wide.u32 	%rd9, %r4, 4;
	add.s64 	%rd10, %rd1, %rd9;
	ld.global.f32 	%f5, [%rd10];
	ld.volatile.shared.f32 	%f6, [_ZZ20prefixscan_allblocksPfS_iE12thisBlockSum];
	add.f32 	%f7, %f5, %f6;
	st.global.f32 	[%rd10], %f7;
$L__BB1_6:
	ret;

}


// ===== COMPILED SASS (sm_100) =====

	.target	sm_100

	.elftype	@"ET_EXEC"


//--------------------- .note.nv.tkinfo           --------------------------
	.section	.note.nv.tkinfo,"",@"SHT_NOTE"
	.sectionflags	@"SHF_NOTE_NV_TKINFO"
	.tkinfo
        /*0018*/ 	.word	0x00000002
        /*0030*/ 	.string	""
        /*0030*/ 	.string	"ptxas"
        /*0030*/ 	.string	"Cuda compilation tools, release 13.0, V13.0.88"
        /*0030*/ 	.string	"Build cuda_13.0.r13.0/compiler.36424714_0"
        /*0030*/ 	.string	"-arch sm_100 -m 64 "



//--------------------- .note.nv.cuinfo           --------------------------
	.section	.note.nv.cuinfo,"",@"SHT_NOTE"
	.sectionflags	@"SHF_NOTE_NV_CUINFO"
        /*0018*/ 	.short	0x0002
        /*001a*/ 	.short	0x0064
        /*001c*/ 	.short	0x0082
	.zero		2


//--------------------- .nv.info                  --------------------------
	.section	.nv.info,"",@"SHT_CUDA_INFO"
	.align	4


	//----- nvinfo : EIATTR_REGCOUNT
	.align		4
        /*0000*/ 	.byte	0x04, 0x2f
        /*0002*/ 	.short	(.L_1 - .L_0)
	.align		4
.L_0:
        /*0004*/ 	.word	index@(_Z19prefixscan_perblockPfS_i)
        /*0008*/ 	.word	0x00000018


	//----- nvinfo : EIATTR_FRAME_SIZE
	.align		4
.L_1:
        /*000c*/ 	.byte	0x04, 0x11
        /*000e*/ 	.short	(.L_3 - .L_2)
	.align		4
.L_2:
        /*0010*/ 	.word	index@(_Z19prefixscan_perblockPfS_i)
        /*0014*/ 	.word	0x00000000


	//----- nvinfo : EIATTR_REGCOUNT
	.align		4
.L_3:
        /*0018*/ 	.byte	0x04, 0x2f
        /*001a*/ 	.short	(.L_5 - .L_4)
	.align		4
.L_4:
        /*001c*/ 	.word	index@(_Z20prefixscan_allblocksPfS_i)
        /*0020*/ 	.word	0x0000000c


	//----- nvinfo : EIATTR_FRAME_SIZE
	.align		4
.L_5:
        /*0024*/ 	.byte	0x04, 0x11
        /*0026*/ 	.short	(.L_7 - .L_6)
	.align		4
.L_6:
        /*0028*/ 	.word	index@(_Z20prefixscan_allblocksPfS_i)
        /*002c*/ 	.word	0x00000000


	//----- nvinfo : EIATTR_MIN_STACK_SIZE
	.align		4
.L_7:
        /*0030*/ 	.byte	0x04, 0x12
        /*0032*/ 	.short	(.L_9 - .L_8)
	.align		4
.L_8:
        /*0034*/ 	.word	index@(_Z20prefixscan_allblocksPfS_i)
        /*0038*/ 	.word	0x00000000


	//----- nvinfo : EIATTR_MIN_STACK_SIZE
	.align		4
.L_9:
        /*003c*/ 	.byte	0x04, 0x12
        /*003e*/ 	.short	(.L_11 - .L_10)
	.align		4
.L_10:
        /*0040*/ 	.word	index@(_Z19prefixscan_perblockPfS_i)
        /*0044*/ 	.word	0x00000000
.L_11:


//--------------------- .nv.compat                --------------------------
	.section	.nv.compat,"",@"SHT_CUDA_COMPAT_INFO"
	.align	4
        /*0000*/ 	.byte	0x02, 0x09, 0x00, 0x00, 0x02, 0x02, 0x01, 0x00, 0x02, 0x05, 0x05, 0x00, 0x03, 0x07, 0x01, 0x01
        /*0010*/ 	.byte	0x02, 0x03, 0x00, 0x00, 0x02, 0x06, 0x01, 0x00, 0x04, 0x0b, 0x08, 0x00, 0x09, 0x00, 0x00, 0x00
        /*0020*/ 	.byte	0x00, 0x00, 0x00, 0x00


//--------------------- .nv.info._Z20prefixscan_allblocksPfS_i --------------------------
	.section	.nv.info._Z20prefixscan_allblocksPfS_i,"",@"SHT_CUDA_INFO"
	.sectionflags	@""
	.align	4


	//----- nvinfo : EIATTR_CUDA_API_VERSION
	.align		4
        /*0000*/ 	.byte	0x04, 0x37
        /*0002*/ 	.short	(.L_13 - .L_12)
.L_12:
        /*0004*/ 	.word	0x00000082


	//----- nvinfo : EIATTR_KPARAM_INFO
	.align		4
.L_13:
        /*0008*/ 	.byte	0x04, 0x17
        /*000a*/ 	.short	(.L_15 - .L_14)
.L_14:
        /*000c*/ 	.word	0x00000000
        /*0010*/ 	.short	0x0002
        /*0012*/ 	.short	0x0010
        /*0014*/ 	.byte	0x00, 0xf0, 0x11, 0x00


	//----- nvinfo : EIATTR_KPARAM_INFO
	.align		4
.L_15:
        /*0018*/ 	.byte	0x04, 0x17
        /*001a*/ 	.short	(.L_17 - .L_16)
.L_16:
        /*001c*/ 	.word	0x00000000
        /*0020*/ 	.short	0x0001
        /*0022*/ 	.short	0x0008
        /*0024*/ 	.byte	0x00, 0xf5, 0x21, 0x00


	//----- nvinfo : EIATTR_KPARAM_INFO
	.align		4
.L_17:
        /*0028*/ 	.byte	0x04, 0x17
        /*002a*/ 	.short	(.L_19 - .L_18)
.L_18:
        /*002c*/ 	.word	0x00000000
        /*0030*/ 	.short	0x0000
        /*0032*/ 	.short	0x0000
        /*0034*/ 	.byte	0x00, 0xf5, 0x21, 0x00


	//----- nvinfo : EIATTR_SPARSE_MMA_MASK
	.align		4
.L_19:
        /*0038*/ 	.byte	0x03, 0x50
        /*003a*/ 	.short	0x0000


	//----- nvinfo : EIATTR_MAXREG_COUNT
	.align		4
        /*003c*/ 	.byte	0x03, 0x1b
        /*003e*/ 	.short	0x00ff


	//----- nvinfo : EIATTR_NUM_BARRIERS
	.align		4
        /*0040*/ 	.byte	0x02, 0x4c
        /*0042*/ 	.byte	0x01
	.zero		1


	//----- nvinfo : EIATTR_MERCURY_ISA_VERSION
	.align		4
        /*0044*/ 	.byte	0x03, 0x5f
        /*0046*/ 	.short	0x0101


	//----- nvinfo : EIATTR_VRC_CTA_INIT_COUNT
	.align		4
        /*0048*/ 	.byte	0x02, 0x4a
	.zero		1
	.zero		1


	//----- nvinfo : EIATTR_EXIT_INSTR_OFFSETS
	.align		4
        /*004c*/ 	.byte	0x04, 0x1c
        /*004e*/ 	.short	(.L_21 - .L_20)


	//   ....[0]....
.L_20:
        /*0050*/ 	.word	0x00000200


	//   ....[1]....
        /*0054*/ 	.word	0x000002a0


	//----- nvinfo : EIATTR_CRS_STACK_SIZE
	.align		4
.L_21:
        /*0058*/ 	.byte	0x04, 0x1e
        /*005a*/ 	.short	(.L_23 - .L_22)
.L_22:
        /*005c*/ 	.word	0x00000000


	//----- nvinfo : EIATTR_CBANK_PARAM_SIZE
	.align		4
.L_23:
        /*0060*/ 	.byte	0x03, 0x19
        /*0062*/ 	.short	0x0014


	//----- nvinfo : EIATTR_PARAM_CBANK
	.align		4
        /*0064*/ 	.byte	0x04, 0x0a
        /*0066*/ 	.short	(.L_25 - .L_24)
	.align		4
.L_24:
        /*0068*/ 	.word	index@(.nv.constant0._Z20prefixscan_allblocksPfS_i)
        /*006c*/ 	.short	0x0380
        /*006e*/ 	.short	0x0014


	//----- nvinfo : EIATTR_SW_WAR
	.align		4
.L_25:
        /*0070*/ 	.byte	0x04, 0x36
        /*0072*/ 	.short	(.L_27 - .L_26)
.L_26:
        /*0074*/ 	.word	0x00000008
.L_27:


//--------------------- .nv.info._Z19prefixscan_perblockPfS_i --------------------------
	.section	.nv.info._Z19prefixscan_perblockPfS_i,"",@"SHT_CUDA_INFO"
	.sectionflags	@""
	.align	4


	//----- nvinfo : EIATTR_CUDA_API_VERSION
	.align		4
        /*0000*/ 	.byte	0x04, 0x37
        /*0002*/ 	.short	(.L_29 - .L_28)
.L_28:
        /*0004*/ 	.word	0x00000082


	//----- nvinfo : EIATTR_KPARAM_INFO
	.align		4
.L_29:
        /*0008*/ 	.byte	0x04, 0x17
        /*000a*/ 	.short	(.L_31 - .L_30)
.L_30:
        /*000c*/ 	.word	0x00000000
        /*0010*/ 	.short	0x0002
        /*0012*/ 	.short	0x0010
        /*0014*/ 	.byte	0x00, 0xf0, 0x11, 0x00


	//----- nvinfo : EIATTR_KPARAM_INFO
	.align		4
.L_31:
        /*0018*/ 	.byte	0x04, 0x17
        /*001a*/ 	.short	(.L_33 - .L_32)
.L_32:
        /*001c*/ 	.word	0x00000000
        /*0020*/ 	.short	0x0001
        /*0022*/ 	.short	0x0008
        /*0024*/ 	.byte	0x00, 0xf5, 0x21, 0x00


	//----- nvinfo : EIATTR_KPARAM_INFO
	.align		4
.L_33:
        /*0028*/ 	.byte	0x04, 0x17
        /*002a*/ 	.short	(.L_35 - .L_34)
.L_34:
        /*002c*/ 	.word	0x00000000
        /*0030*/ 	.short	0x0000
        /*0032*/ 	.short	0x0000
        /*0034*/ 	.byte	0x00, 0xf5, 0x21, 0x00


	//----- nvinfo : EIATTR_SPARSE_MMA_MASK
	.align		4
.L_35:
        /*0038*/ 	.byte	0x03, 0x50
        /*003a*/ 	.short	0x0000


	//----- nvinfo : EIATTR_MAXREG_COUNT
	.align		4
        /*003c*/ 	.byte	0x03, 0x1b
        /*003e*/ 	.short	0x00ff


	//----- nvinfo : EIATTR_NUM_BARRIERS
	.align		4
        /*0040*/ 	.byte	0x02, 0x4c
        /*0042*/ 	.byte	0x01
	.zero		1


	//----- nvinfo : EIATTR_MERCURY_ISA_VERSION
	.align		4
        /*0044*/ 	.byte	0x03, 0x5f
        /*0046*/ 	.short	0x0101


	//----- nvinfo : EIATTR_VRC_CTA_INIT_COUNT
	.align		4
        /*0048*/ 	.byte	0x02, 0x4a
	.zero		1
	.zero		1


	//----- nvinfo : EIATTR_EXIT_INSTR_OFFSETS
	.align		4
        /*004c*/ 	.byte	0x04, 0x1c
        /*004e*/ 	.short	(.L_37 - .L_36)


	//   ....[0]....
.L_36:
        /*0050*/ 	.word	0x00000ca0


	//   ....[1]....
        /*0054*/ 	.word	0x00000cd0


	//----- nvinfo : EIATTR_CBANK_PARAM_SIZE
	.align		4
.L_37:
        /*0058*/ 	.byte	0x03, 0x19
        /*005a*/ 	.short	0x0014


	//----- nvinfo : EIATTR_PARAM_CBANK
	.align		4
        /*005c*/ 	.byte	0x04, 0x0a
        /*005e*/ 	.short	(.L_39 - .L_38)
	.align		4
.L_38:
        /*0060*/ 	.word	index@(.nv.constant0._Z19prefixscan_perblockPfS_i)
        /*0064*/ 	.short	0x0380
        /*0066*/ 	.short	0x0014


	//----- nvinfo : EIATTR_SW_WAR
	.align		4
.L_39:
        /*0068*/ 	.byte	0x04, 0x36
        /*006a*/ 	.short	(.L_41 - .L_40)
.L_40:
        /*006c*/ 	.word	0x00000008
.L_41:


//--------------------- .nv.callgraph             --------------------------
	.section	.nv.callgraph,"",@"SHT_CUDA_CALLGRAPH"
	.align	4
	.sectionentsize	8
	.align		4
        /*0000*/ 	.word	0x00000000
	.align		4
        /*0004*/ 	.word	0xffffffff
	.align		4
        /*0008*/ 	.word	0x00000000
	.align		4
        /*000c*/ 	.word	0xfffffffe
	.align		4
        /*0010*/ 	.word	0x00000000
	.align		4
        /*0014*/ 	.word	0xfffffffd
	.align		4
        /*0018*/ 	.word	0x00000000
	.align		4
        /*001c*/ 	.word	0xfffffffc


//--------------------- .text._Z20prefixscan_allblocksPfS_i --------------------------
	.section	.text._Z20prefixscan_allblocksPfS_i,"ax",@progbits
	.align	128
        .global         _Z20prefixscan_allblocksPfS_i
        .type           _Z20prefixscan_allblocksPfS_i,@function
        .size           _Z20prefixscan_allblocksPfS_i,(.L_x_4 - _Z20prefixscan_allblocksPfS_i)
        .other          _Z20prefixscan_allblocksPfS_i,@"STO_CUDA_ENTRY STV_DEFAULT"
_Z20prefixscan_allblocksPfS_i:
.text._Z20prefixscan_allblocksPfS_i:
[----:B------:R-:W-:Y:S01]  /*0000*/  LDC R1, c[0x0][0x37c] ;  /* 0x0000df00ff017b82 */ /* 0x000fe20000000800 */
[----:B------:R-:W0:Y:S01]  /*0010*/  S2R R9, SR_TID.X ;  /* 0x0000000000097919 */ /* 0x000e220000002100 */
[----:B------:R-:W1:Y:S01]  /*0020*/  LDCU.64 UR6, c[0x0][0x358] ;  /* 0x00006b00ff0677ac */ /* 0x000e620008000a00 */
[----:B------:R-:W2:Y:S01]  /*0030*/  S2R R5, SR_CTAID.X ;  /* 0x0000000000057919 */ /* 0x000ea20000002500 */
[----:B------:R-:W3:Y:S01]  /*0040*/  LDCU UR8, c[0x0][0x360] ;  /* 0x00006c00ff0877ac */ /* 0x000ee20008000800 */
[----:B------:R-:W4:Y:S01]  /*0050*/  LDCU UR9, c[0x0][0x390] ;  /* 0x00007200ff0977ac */ /* 0x000f220008000800 */
[----:B0-----:R-:W-:-:S13]  /*0060*/  ISETP.NE.AND P0, PT, R9, RZ, PT ;  /* 0x000000ff0900720c */ /* 0x001fda0003f05270 */
[----:B------:R-:W2:Y:S02]  /*0070*/  @!P0 LDC.64 R2, c[0x0][0x388] ;  /* 0x0000e200ff028b82 */ /* 0x000ea40000000a00 */
[----:B--2---:R-:W-:-:S06]  /*0080*/  @!P0 IMAD.WIDE.U32 R2, R5, 0x4, R2 ;  /* 0x0000000405028825 */ /* 0x004fcc00078e0002 */
[----:B-1----:R-:W2:Y:S01]  /*0090*/  @!P0 LDG.E R2, desc[UR6][R2.64] ;  /* 0x0000000602028981 */ /* 0x002ea2000c1e1900 */
[----:B---3--:R-:W-:Y:S01]  /*00a0*/  IMAD R0, R5, UR8, RZ ;  /* 0x0000000805007c24 */ /* 0x008fe2000f8e02ff */
[----:B------:R-:W-:Y:S01]  /*00b0*/  BSSY.RECONVERGENT B0, `(.L_x_0) ;  /* 0x0000014000007945 */ /* 0x000fe20003800200 */
[----:B------:R-:W0:Y:S03]  /*00c0*/  @!P0 S2R R7, SR_CgaCtaId ;  /* 0x0000000000078919 */ /* 0x000e260000008800 */
[----:B------:R-:W-:Y:S02]  /*00d0*/  LEA R5, R0, R9, 0x1 ;  /* 0x0000000900057211 */ /* 0x000fe400078e08ff */
[----:B------:R-:W-:Y:S02]  /*00e0*/  @!P0 MOV R0, 0x400 ;  /* 0x0000040000008802 */ /* 0x000fe40000000f00 */
[----:B----4-:R-:W-:-:S02]  /*00f0*/  ISETP.GE.AND P1, PT, R5, UR9, PT ;  /* 0x0000000905007c0c */ /* 0x010fc4000bf26270 */
[----:B------:R-:W-:-:S04]  /*0100*/  IADD3 R9, PT, PT, R5, UR8, RZ ;  /* 0x0000000805097c10 */ /* 0x000fc8000fffe0ff */
[----:B------:R-:W-:Y:S02]  /*0110*/  ISETP.GE.U32.AND P2, PT, R9, UR9, PT ;  /* 0x0000000909007c0c */ /* 0x000fe4000bf46070 */
[----:B0-----:R-:W-:-:S05]  /*0120*/  @!P0 LEA R7, R7, R0, 0x18 ;  /* 0x0000000007078211 */ /* 0x001fca00078ec0ff */
[----:B--2---:R0:W-:Y:S01]  /*0130*/  @!P0 STS [R7], R2 ;  /* 0x0000000207008388 */ /* 0x0041e20000000800 */
[----:B------:R-:W-:Y:S06]  /*0140*/  BAR.SYNC.DEFER_BLOCKING 0x0 ;  /* 0x0000000000007b1d */ /* 0x000fec0000010000 */
[----:B------:R-:W-:Y:S05]  /*0150*/  @P1 BRA `(.L_x_1) ;  /* 0x0000000000241947 */ /* 0x000fea0003800000 */
[----:B0-----:R-:W0:Y:S02]  /*0160*/  LDC.64 R2, c[0x0][0x380] ;  /* 0x0000e000ff027b82 */ /* 0x001e240000000a00 */
[----:B0-----:R-:W-:-:S05]  /*0170*/  IMAD.WIDE R2, R5, 0x4, R2 ;  /* 0x0000000405027825 */ /* 0x001fca00078e0202 */
[----:B------:R-:W2:Y:S01]  /*0180*/  LDG.E R0, desc[UR6][R2.64] ;  /* 0x0000000602007981 */ /* 0x000ea2000c1e1900 */
[----:B------:R-:W0:Y:S01]  /*0190*/  S2UR UR5, SR_CgaCtaId ;  /* 0x00000000000579c3 */ /* 0x000e220000008800 */
[----:B------:R-:W-:Y:S02]  /*01a0*/  UMOV UR4, 0x400 ;  /* 0x0000040000047882 */ /* 0x000fe40000000000 */
[----:B0-----:R-:W-:-:S09]  /*01b0*/  ULEA UR4, UR5, UR4, 0x18 ;  /* 0x0000000405047291 */ /* 0x001fd2000f8ec0ff */
[----:B------:R-:W2:Y:S02]  /*01c0*/  LDS R5, [UR4] ;  /* 0x00000004ff057984 */ /* 0x000ea40008000800 */
[----:B--2---:R-:W-:-:S05]  /*01d0*/  FADD R5, R0, R5 ;  /* 0x0000000500057221 */ /* 0x004fca0000000000 */
[----:B------:R1:W-:Y:S02]  /*01e0*/  STG.E desc[UR6][R2.64], R5 ;  /* 0x0000000502007986 */ /* 0x0003e4000c101906 */
.L_x_1:
[----:B------:R-:W-:Y:S05]  /*01f0*/  BSYNC.RECONVERGENT B0 ;  /* 0x0000000000007941 */ /* 0x000fea0003800200 */
.L_x_0:
[----:B------:R-:W-:Y:S05]  /*0200*/  @P2 EXIT ;  /* 0x000000000000294d */ /* 0x000fea0003800000 */
[----:B01----:R-:W0:Y:S02]  /*0210*/  LDC.64 R2, c[0x0][0x380] ;  /* 0x0000e000ff027b82 */ /* 0x003e240000000a00 */
[----:B0-----:R-:W-:-:S05]  /*0220*/  IMAD.WIDE.U32 R2, R9, 0x4, R2 ;  /* 0x0000000409027825 */ /* 0x001fca00078e0002 */
[----:B------:R-:W2:Y:S01]  /*0230*/  LDG.E R0, desc[UR6][R2.64] ;  /* 0x0000000602007981 */ /* 0x000ea2000c1e1900 */
[----:B------:R-:W0:Y:S01]  /*0240*/  S2UR UR5, SR_CgaCtaId ;  /* 0x00000000000579c3 */ /* 0x000e220000008800 */
[----:B------:R-:W-:Y:S02]  /*0250*/  UMOV UR4, 0x400 ;  /* 0x0000040000047882 */ /* 0x000fe40000000000 */
[----:B0-----:R-:W-:-:S09]  /*0260*/  ULEA UR4, UR5, UR4, 0x18 ;  /* 0x0000000405047291 */ /* 0x001fd2000f8ec0ff */
[----:B------:R-:W2:Y:S02]  /*0270*/  LDS R5, [UR4] ;  /* 0x00000004ff057984 */ /* 0x000ea40008000800 */
[----:B--2---:R-:W-:-:S05]  /*0280*/  FADD R5, R0, R5 ;  /* 0x0000000500057221 */ /* 0x004fca0000000000 */
[----:B------:R-:W-:Y:S01]  /*0290*/  STG.E desc[UR6][R2.64], R5 ;  /* 0x0000000502007986 */ /* 0x000fe2000c101906 */
[----:B------:R-:W-:Y:S05]  /*02a0*/  EXIT ;  /* 0x000000000000794d */ /* 0x000fea0003800000 */
.L_x_2:
[----:B------:R-:W-:-:S00]  /*02b0*/  BRA `(.L_x_2) ;  /* 0xfffffffc00fc7947 */ /* 0x000fc0000383ffff */
[----:B------:R-:W-:-:S00]  /*02c0*/  NOP ;  /* 0x0000000000007918 */ /* 0x000fc00000000000 */
        /* <DEDUP_REMOVED lines=11> */
.L_x_4:


//--------------------- .text._Z19prefixscan_perblockPfS_i --------------------------
	.section	.text._Z19prefixscan_perblockPfS_i,"ax",@progbits
	.align	128
        .global         _Z19prefixscan_perblockPfS_i
        .type           _Z19prefixscan_perblockPfS_i,@function
        .size           _Z19prefixscan_perblockPfS_i,(.L_x_5 - _Z19prefixscan_perblockPfS_i)
        .other          _Z19prefixscan_perblockPfS_i,@"STO_CUDA_ENTRY STV_DEFAULT"
_Z19prefixscan_perblockPfS_i:
.text._Z19prefixscan_perblockPfS_i:
[----:B------:R-:W-:Y:S01]  /*0000*/  LDC R1, c[0x0][0x37c] ;  /* 0x0000df00ff017b82 */ /* 0x000fe20000000800 */
[----:B------:R-:W0:Y:S07]  /*0010*/  S2R R0, SR_TID.X ;  /* 0x0000000000007919 */ /* 0x000e2e0000002100 */
[----:B------:R-:W0:Y:S01]  /*0020*/  LDC R8, c[0x0][0x360] ;  /* 0x0000d800ff087b82 */ /* 0x000e220000000800 */
[----:B------:R-:W1:Y:S01]  /*0030*/  LDCU UR8, c[0x0][0x390] ;  /* 0x00007200ff0877ac */ /* 0x000e620008000800 */
[----:B------:R-:W2:Y:S01]  /*0040*/  S2R R9, SR_CTAID.X ;  /* 0x0000000000097919 */ /* 0x000ea20000002500 */
[----:B------:R-:W3:Y:S05]  /*0050*/  LDCU.64 UR6, c[0x0][0x358] ;  /* 0x00006b00ff0677ac */ /* 0x000eea0008000a00 */
[----:B------:R-:W4:Y:S01]  /*0060*/  LDC.64 R2, c[0x0][0x380] ;  /* 0x0000e000ff027b82 */ /* 0x000f220000000a00 */
[----:B0-----:R-:W-:-:S02]  /*0070*/  IADD3 R6, PT, PT, R0, R8, RZ ;  /* 0x0000000800067210 */ /* 0x001fc40007ffe0ff */
[----:B-1----:R-:W-:Y:S02]  /*0080*/  ISETP.GE.AND P1, PT, R0, UR8, PT ;  /* 0x0000000800007c0c */ /* 0x002fe4000bf26270 */
[C---:B--2---:R-:W-:Y:S01]  /*0090*/  LOP3.LUT P0, RZ, R9.reuse, R0, RZ, 0xfc, !PT ;  /* 0x0000000009ff7212 */ /* 0x044fe2000780fcff */
[----:B------:R-:W-:Y:S01]  /*00a0*/  IMAD R7, R9, R8, RZ ;  /* 0x0000000809077224 */ /* 0x000fe200078e02ff */
[----:B------:R-:W-:-:S04]  /*00b0*/  ISETP.GE.U32.AND P2, PT, R6, UR8, PT ;  /* 0x0000000806007c0c */ /* 0x000fc8000bf46070 */
[----:B------:R-:W-:-:S05]  /*00c0*/  LEA R11, R7, R0, 0x1 ;  /* 0x00000000070b7211 */ /* 0x000fca00078e08ff */
[----:B----4-:R-:W-:Y:S02]  /*00d0*/  @!P1 IMAD.WIDE.U32 R10, R11, 0x4, R2 ;  /* 0x000000040b0a9825 */ /* 0x010fe400078e0002 */
[----:B------:R-:W3:Y:S02]  /*00e0*/  @!P0 LDC.64 R4, c[0x0][0x388] ;  /* 0x0000e200ff048b82 */ /* 0x000ee40000000a00 */
[----:B------:R-:W-:-:S05]  /*00f0*/  @!P2 LEA R13, R7, R6, 0x1 ;  /* 0x00000006070da211 */ /* 0x000fca00078e08ff */
[----:B------:R-:W-:Y:S01]  /*0100*/  @!P2 IMAD.WIDE.U32 R12, R13, 0x4, R2 ;  /* 0x000000040d0ca825 */ /* 0x000fe200078e0002 */
[----:B---3--:R-:W-:Y:S04]  /*0110*/  @!P0 STG.E desc[UR6][R4.64], RZ ;  /* 0x000000ff04008986 */ /* 0x008fe8000c101906 */
[----:B------:R0:W2:Y:S04]  /*0120*/  @!P1 LDG.E R10, desc[UR6][R10.64] ;  /* 0x000000060a0a9981 */ /* 0x0000a8000c1e1900 */
[----:B------:R-:W3:Y:S01]  /*0130*/  @!P2 LDG.E R12, desc[UR6][R12.64] ;  /* 0x000000060c0ca981 */ /* 0x000ee2000c1e1900 */
[----:B------:R-:W1:Y:S01]  /*0140*/  S2UR UR5, SR_CgaCtaId ;  /* 0x00000000000579c3 */ /* 0x000e620000008800 */
[----:B------:R-:W-:Y:S01]  /*0150*/  UMOV UR4, 0x400 ;  /* 0x0000040000047882 */ /* 0x000fe20000000000 */
[----:B------:R-:W-:-:S02]  /*0160*/  ISETP.GT.U32.AND P4, PT, R0, 0x1ff, PT ;  /* 0x000001ff0000780c */ /* 0x000fc40003f84070 */
[C---:B------:R-:W-:Y:S02]  /*0170*/  ISETP.GT.U32.AND P3, PT, R0.reuse, 0xff, PT ;  /* 0x000000ff0000780c */ /* 0x040fe40003f64070 */
[C---:B0-----:R-:W-:Y:S02]  /*0180*/  LEA R11, R0.reuse, 0x8, 0x4 ;  /* 0x00000008000b7811 */ /* 0x041fe400078e20ff */
[C---:B------:R-:W-:Y:S02]  /*0190*/  ISETP.GT.U32.AND P0, PT, R0.reuse, 0x3f, PT ;  /* 0x0000003f0000780c */ /* 0x040fe40003f04070 */
[C---:B------:R-:W-:Y:S02]  /*01a0*/  ISETP.GT.U32.AND P5, PT, R0.reuse, 0x1, PT ;  /* 0x000000010000780c */ /* 0x040fe40003fa4070 */
[----:B------:R-:W-:Y:S01]  /*01b0*/  ISETP.NE.AND P6, PT, R0, RZ, PT ;  /* 0x000000ff0000720c */ /* 0x000fe20003fc5270 */
[----:B-1----:R-:W-:-:S06]  /*01c0*/  ULEA UR4, UR5, UR4, 0x18 ;  /* 0x0000000405047291 */ /* 0x002fcc000f8ec0ff */
[----:B------:R-:W-:-:S04]  /*01d0*/  LEA R15, R0, UR4, 0x2 ;  /* 0x00000004000f7c11 */ /* 0x000fc8000f8e10ff */
[-C--:B------:R-:W-:Y:S02]  /*01e0*/  @!P2 LEA R17, R8, R15.reuse, 0x2 ;  /* 0x0000000f0811a211 */ /* 0x080fe400078e10ff */
[C---:B------:R-:W-:Y:S02]  /*01f0*/  LEA R6, R0.reuse, R15, 0x2 ;  /* 0x0000000f00067211 */ /* 0x040fe400078e10ff */
[C---:B------:R-:W-:Y:S01]  /*0200*/  LEA R8, R0.reuse, UR4, 0x4 ;  /* 0x0000000400087c11 */ /* 0x040fe2000f8e20ff */
[----:B--2---:R0:W-:Y:S01]  /*0210*/  @!P1 STS [R15], R10 ;  /* 0x0000000a0f009388 */ /* 0x0041e20000000800 */
[----:B------:R-:W-:-:S03]  /*0220*/  ISETP.GT.U32.AND P1, PT, R0, 0x7f, PT ;  /* 0x0000007f0000780c */ /* 0x000fc60003f24070 */
[----:B---3--:R1:W-:Y:S01]  /*0230*/  @!P2 STS [R17], R12 ;  /* 0x0000000c1100a388 */ /* 0x0083e20000000800 */
[----:B------:R-:W-:Y:S08]  /*0240*/  BAR.SYNC.DEFER_BLOCKING 0x0 ;  /* 0x0000000000007b1d */ /* 0x000ff00000010000 */
[----:B------:R-:W-:Y:S01]  /*0250*/  BAR.SYNC.DEFER_BLOCKING 0x0 ;  /* 0x0000000000007b1d */ /* 0x000fe20000010000 */
[----:B0-----:R-:W-:-:S02]  /*0260*/  IADD3 R10, PT, PT, R11, R8, RZ ;  /* 0x000000080b0a7210 */ /* 0x001fc40007ffe0ff */
[C---:B-1----:R-:W-:Y:S02]  /*0270*/  LEA R12, R0.reuse, 0x1, 0x1 ;  /* 0x00000001000c7811 */ /* 0x042fe400078e08ff */
[----:B------:R-:W-:Y:S01]  /*0280*/  ISETP.GT.U32.AND P2, PT, R0, 0xf, PT ;  /* 0x0000000f0000780c */ /* 0x000fe20003f44070 */
[----:B------:R-:W-:Y:S04]  /*0290*/  LDS R4, [R6] ;  /* 0x0000000006047984 */ /* 0x000fe80000000800 */
[----:B------:R-:W0:Y:S02]  /*02a0*/  LDS R5, [R6+0x4] ;  /* 0x0000040006057984 */ /* 0x000e240000000800 */
[----:B0-----:R-:W-:-:S05]  /*02b0*/  FADD R5, R4, R5 ;  /* 0x0000000504057221 */ /* 0x001fca0000000000 */
[----:B------:R0:W-:Y:S01]  /*02c0*/  STS [R6+0x4], R5 ;  /* 0x0000040506007388 */ /* 0x0001e20000000800 */
[----:B------:R-:W-:Y:S01]  /*02d0*/  BAR.SYNC.DEFER_BLOCKING 0x0 ;  /* 0x0000000000007b1d */ /* 0x000fe20000010000 */
[----:B0-----:R-:W-:-:S05]  /*02e0*/  IADD3 R5, PT, PT, R8, 0x8, RZ ;  /* 0x0000000808057810 */ /* 0x001fca0007ffe0ff */
[----:B------:R-:W-:Y:S04]  /*02f0*/  @!P4 LDS R4, [R8+0x4] ;  /* 0x000004000804c984 */ /* 0x000fe80000000800 */
[----:B------:R-:W0:Y:S02]  /*0300*/  @!P4 LDS R13, [R8+0xc] ;  /* 0x00000c00080dc984 */ /* 0x000e240000000800 */
[----:B0-----:R-:W-:-:S05]  /*0310*/  @!P4 FADD R13, R4, R13 ;  /* 0x0000000d040dc221 */ /* 0x001fca0000000000 */
[----:B------:R-:W-:Y:S01]  /*0320*/  @!P4 STS [R8+0xc], R13 ;  /* 0x00000c0d0800c388 */ /* 0x000fe20000000800 */
[----:B------:R-:W-:Y:S01]  /*0330*/  BAR.SYNC.DEFER_BLOCKING 0x0 ;  /* 0x0000000000007b1d */ /* 0x000fe20000010000 */
[----:B------:R-:W-:-:S05]  /*0340*/  ISETP.GT.U32.AND P4, PT, R0, 0x3, PT ;  /* 0x000000030000780c */ /* 0x000fca0003f84070 */
[----:B------:R-:W-:Y:S04]  /*0350*/  @!P3 LDS R4, [R10+0x4] ;  /* 0x000004000a04b984 */ /* 0x000fe80000000800 */
[----:B------:R-:W0:Y:S02]  /*0360*/  @!P3 LDS R11, [R10+0x14] ;  /* 0x000014000a0bb984 */ /* 0x000e240000000800 */
[----:B0-----:R-:W-:Y:S01]  /*0370*/  @!P3 FADD R15, R4, R11 ;  /* 0x0000000b040fb221 */ /* 0x001fe20000000000 */
[----:B------:R-:W-:-:S04]  /*0380*/  IMAD R11, R12, 0x18, R5 ;  /* 0x000000180c0b7824 */ /* 0x000fc800078e0205 */
[----:B------:R-:W-:Y:S01]  /*0390*/  @!P3 STS [R10+0x14], R15 ;  /* 0x0000140f0a00b388 */ /* 0x000fe20000000800 */
[----:B------:R-:W-:Y:S01]  /*03a0*/  BAR.SYNC.DEFER_BLOCKING 0x0 ;  /* 0x0000000000007b1d */ /* 0x000fe20000010000 */
[----:B------:R-:W-:-:S05]  /*03b0*/  ISETP.GT.U32.AND P3, PT, R0, 0x7, PT ;  /* 0x000000070000780c */ /* 0x000fca0003f64070 */
[----:B------:R-:W-:Y:S04]  /*03c0*/  @!P1 LDS R4, [R11+-0x4] ;  /* 0xfffffc000b049984 */ /* 0x000fe80000000800 */
        /* <DEDUP_REMOVED lines=10> */
[----:B------:R0:W-:Y:S01]  /*0470*/  @!P0 STS [R13+0x3c], R16 ;  /* 0x00003c100d008388 */ /* 0x0001e20000000800 */
[----:B------:R-:W-:Y:S01]  /*0480*/  BAR.SYNC.DEFER_BLOCKING 0x0 ;  /* 0x0000000000007b1d */ /* 0x000fe20000010000 */
[----:B0-----:R-:W-:-:S05]  /*0490*/  IMAD R16, R12, 0x1f8, R5 ;  /* 0x000001f80c107824 */ /* 0x001fca00078e0205 */
        /* <DEDUP_REMOVED lines=9> */
[----:B0-----:R-:W-:-:S05]  /*0530*/  @!P2 FADD R4, R4, R19 ;  /* 0x000000130404a221 */ /* 0x001fca0000000000 */
[----:B------:R-:W-:Y:S01]  /*0540*/  @!P2 STS [R15+0xfc], R4 ;  /* 0x0000fc040f00a388 */ /* 0x000fe20000000800 */
[----:B------:R-:W-:Y:S06]  /*0550*/  BAR.SYNC.DEFER_BLOCKING 0x0 ;  /* 0x0000000000007b1d */ /* 0x000fec0000010000 */
[----:B------:R-:W-:Y:S04]  /*0560*/  @!P3 LDS R18, [R16+-0x4] ;  /* 0xfffffc001012b984 */ /* 0x000fe80000000800 */
[----:B------:R-:W0:Y:S02]  /*0570*/  @!P3 LDS R19, [R16+0x1fc] ;  /* 0x0001fc001013b984 */ /* 0x000e240000000800 */
[----:B0-----:R-:W-:-:S05]  /*0580*/  @!P3 FADD R19, R18, R19 ;  /* 0x000000131213b221 */ /* 0x001fca0000000000 */
[----:B------:R-:W-:Y:S01]  /*0590*/  @!P3 STS [R16+0x1fc], R19 ;  /* 0x0001fc131000b388 */ /* 0x000fe20000000800 */
[----:B------:R-:W-:Y:S06]  /*05a0*/  BAR.SYNC.DEFER_BLOCKING 0x0 ;  /* 0x0000000000007b1d */ /* 0x000fec0000010000 */
[----:B------:R-:W-:Y:S04]  /*05b0*/  @!P4 LDS R18, [R17+-0x4] ;  /* 0xfffffc001112c984 */ /* 0x000fe80000000800 */
[----:B------:R-:W0:Y:S02]  /*05c0*/  @!P4 LDS R21, [R17+0x3fc] ;  /* 0x0003fc001115c984 */ /* 0x000e240000000800 */
[----:B0-----:R-:W-:Y:S01]  /*05d0*/  @!P4 FADD R4, R18, R21 ;  /* 0x000000151204c221 */ /* 0x001fe20000000000 */
[----:B------:R-:W-:-:S04]  /*05e0*/  IMAD R18, R12, 0x7f8, R5 ;  /* 0x000007f80c127824 */ /* 0x000fc800078e0205 */
[----:B------:R-:W-:Y:S01]  /*05f0*/  @!P4 STS [R17+0x3fc], R4 ;  /* 0x0003fc041100c388 */ /* 0x000fe20000000800 */
[----:B------:R-:W-:Y:S06]  /*0600*/  BAR.SYNC.DEFER_BLOCKING 0x0 ;  /* 0x0000000000007b1d */ /* 0x000fec0000010000 */
[----:B------:R-:W-:Y:S04]  /*0610*/  @!P5 LDS R5, [R18+-0x4] ;  /* 0xfffffc001205d984 */ /* 0x000fe80000000800 */
[----:B------:R-:W0:Y:S02]  /*0620*/  @!P5 LDS R20, [R18+0x7fc] ;  /* 0x0007fc001214d984 */ /* 0x000e240000000800 */
[----:B0-----:R-:W-:-:S05]  /*0630*/  @!P5 FADD R19, R5, R20 ;  /* 0x000000140513d221 */ /* 0x001fca0000000000 */
[----:B------:R-:W-:Y:S01]  /*0640*/  @!P5 STS [R18+0x7fc], R19 ;  /* 0x0007fc131200d388 */ /* 0x000fe20000000800 */
[----:B------:R-:W-:Y:S06]  /*0650*/  BAR.SYNC.DEFER_BLOCKING 0x0 ;  /* 0x0000000000007b1d */ /* 0x000fec0000010000 */
[----:B------:R-:W-:Y:S04]  /*0660*/  @!P6 LDS R5, [UR4+0xffc] ;  /* 0x000ffc04ff05e984 */ /* 0x000fe80008000800 */
[----:B------:R-:W0:Y:S02]  /*0670*/  @!P6 LDS R20, [UR4+0x1ffc] ;  /* 0x001ffc04ff14e984 */ /* 0x000e240008000800 */
[----:B0-----:R-:W-:-:S02]  /*0680*/  @!P6 FADD R20, R5, R20 ;  /* 0x000000140514e221 */ /* 0x001fc40000000000 */
[----:B------:R-:W0:Y:S03]  /*0690*/  @!P6 LDC.64 R4, c[0x0][0x388] ;  /* 0x0000e200ff04eb82 */ /* 0x000e260000000a00 */
[----:B------:R-:W-:Y:S05]  /*06a0*/  @!P6 STS [UR4+0x1ffc], R20 ;  /* 0x001ffc14ff00e988 */ /* 0x000fea0008000804 */
[----:B------:R-:W-:Y:S01]  /*06b0*/  BAR.SYNC.DEFER_BLOCKING 0x0 ;  /* 0x0000000000007b1d */ /* 0x000fe20000010000 */
[----:B0-----:R-:W-:-:S05]  /*06c0*/  @!P6 IMAD.WIDE.U32 R4, R9, 0x4, R4 ;  /* 0x000000040904e825 */ /* 0x001fca00078e0004 */
[----:B------:R-:W0:Y:S04]  /*06d0*/  @!P6 LDS R21, [UR4+0x1ffc] ;  /* 0x001ffc04ff15e984 */ /* 0x000e280008000800 */
[----:B------:R-:W-:Y:S04]  /*06e0*/  @!P6 STS [UR4+0x1ffc], RZ ;  /* 0x001ffcffff00e988 */ /* 0x000fe80008000804 */
[----:B0-----:R-:W-:Y:S01]  /*06f0*/  @!P6 STG.E desc[UR6][R4.64+0x4], R21 ;  /* 0x000004150400e986 */ /* 0x001fe2000c101906 */
[----:B------:R-:W-:Y:S06]  /*0700*/  BAR.SYNC.DEFER_BLOCKING 0x0 ;  /* 0x0000000000007b1d */ /* 0x000fec0000010000 */
[----:B------:R-:W-:Y:S04]  /*0710*/  @!P6 LDS R9, [UR4+0xffc] ;  /* 0x000ffc04ff09e984 */ /* 0x000fe80008000800 */
[----:B------:R-:W0:Y:S04]  /*0720*/  @!P6 LDS R19, [UR4+0x1ffc] ;  /* 0x001ffc04ff13e984 */ /* 0x000e280008000800 */
[----:B0-----:R-:W-:Y:S04]  /*0730*/  @!P6 STS [UR4+0xffc], R19 ;  /* 0x000ffc13ff00e988 */ /* 0x001fe80008000804 */
[----:B------:R-:W0:Y:S02]  /*0740*/  @!P6 LDS R20, [UR4+0x1ffc] ;  /* 0x001ffc04ff14e984 */ /* 0x000e240008000800 */
[----:B0-----:R-:W-:-:S05]  /*0750*/  @!P6 FADD R9, R9, R20 ;  /* 0x000000140909e221 */ /* 0x001fca0000000000 */
[----:B------:R-:W-:Y:S01]  /*0760*/  @!P6 STS [UR4+0x1ffc], R9 ;  /* 0x001ffc09ff00e988 */ /* 0x000fe20008000804 */
[----:B------:R-:W-:Y:S01]  /*0770*/  BAR.SYNC.DEFER_BLOCKING 0x0 ;  /* 0x0000000000007b1d */ /* 0x000fe20000010000 */
[----:B------:R-:W-:-:S05]  /*0780*/  ISETP.GT.U32.AND P6, PT, R0, 0x7f, PT ;  /* 0x0000007f0000780c */ /* 0x000fca0003fc4070 */
[----:B------:R-:W-:Y:S04]  /*0790*/  @!P5 LDS R20, [R18+-0x4] ;  /* 0xfffffc001214d984 */ /* 0x000fe80000000800 */
[----:B------:R-:W0:Y:S04]  /*07a0*/  @!P5 LDS R5, [R18+0x7fc] ;  /* 0x0007fc001205d984 */ /* 0x000e280000000800 */
[----:B0-----:R-:W-:Y:S04]  /*07b0*/  @!P5 STS [R18+-0x4], R5 ;  /* 0xfffffc051200d388 */ /* 0x001fe80000000800 */
[----:B------:R-:W0:Y:S02]  /*07c0*/  @!P5 LDS R21, [R18+0x7fc] ;  /* 0x0007fc001215d984 */ /* 0x000e240000000800 */
[----:B0-----:R-:W-:-:S05]  /*07d0*/  @!P5 FADD R21, R20, R21 ;  /* 0x000000151415d221 */ /* 0x001fca0000000000 */
[----:B------:R-:W-:Y:S01]  /*07e0*/  @!P5 STS [R18+0x7fc], R21 ;  /* 0x0007fc151200d388 */ /* 0x000fe20000000800 */
        /* <DEDUP_REMOVED lines=8> */
[----:B------:R-:W-:Y:S06]  /*0870*/  BAR.SYNC.DEFER_BLOCKING 0x0 ;  /* 0x0000000000007b1d */ /* 0x000fec0000010000 */
        /* <DEDUP_REMOVED lines=25> */
[----:B0-----:R-:W-:Y:S01]  /*0a10*/  @!P0 FADD R4, R4, R15 ;  /* 0x0000000f04048221 */ /* 0x001fe20000000000 */
[----:B------:R-:W-:-:S02]  /*0a20*/  LEA R15, R7, R0, 0x1 ;  /* 0x00000000070f7211 */ /* 0x000fc400078e08ff */
[----:B------:R-:W-:Y:S02]  /*0a30*/  LEA R7, R7, R12, 0x1 ;  /* 0x0000000c07077211 */ /* 0x000fe400078e08ff */
[----:B------:R-:W-:Y:S01]  /*0a40*/  @!P0 STS [R13+0x3c], R4 ;  /* 0x00003c040d008388 */ /* 0x000fe20000000800 */
[----:B------:R-:W-:Y:S01]  /*0a50*/  IADD3 R15, PT, PT, R0, R15, RZ ;  /* 0x0000000f000f7210 */ /* 0x000fe20007ffe0ff */
[----:B------:R-:W-:Y:S03]  /*0a60*/  BAR.SYNC.DEFER_BLOCKING 0x0 ;  /* 0x0000000000007b1d */ /* 0x000fe60000010000 */
[C---:B------:R-:W-:Y:S01]  /*0a70*/  ISETP.GE.U32.AND P0, PT, R15.reuse, UR8, PT ;  /* 0x000000080f007c0c */ /* 0x040fe2000bf06070 */
[----:B------:R-:W-:Y:S01]  /*0a80*/  IMAD.WIDE.U32 R2, R15, 0x4, R2 ;  /* 0x000000040f027825 */ /* 0x000fe200078e0002 */
[----:B------:R-:W-:Y:S01]  /*0a90*/  ISETP.GE.U32.AND P1, PT, R7, UR8, PT ;  /* 0x0000000807007c0c */ /* 0x000fe2000bf26070 */
        /* <DEDUP_REMOVED lines=8> */
[----:B------:R-:W-:Y:S04]  /*0b20*/  @!P5 LDS R5, [R10+0x4] ;  /* 0x000004000a05d984 */ /* 0x000fe80000000800 */
[----:B------:R-:W0:Y:S04]  /*0b30*/  @!P5 LDS R9, [R10+0x14] ;  /* 0x000014000a09d984 */ /* 0x000e280000000800 */
[----:B0-----:R-:W-:Y:S04]  /*0b40*/  @!P5 STS [R10+0x4], R9 ;  /* 0x000004090a00d388 */ /* 0x001fe80000000800 */
[----:B------:R-:W0:Y:S02]  /*0b50*/  @!P5 LDS R4, [R10+0x14] ;  /* 0x000014000a04d984 */ /* 0x000e240000000800 */
[----:B0-----:R-:W-:-:S05]  /*0b60*/  @!P5 FADD R5, R5, R4 ;  /* 0x000000040505d221 */ /* 0x001fca0000000000 */
[----:B------:R-:W-:Y:S01]  /*0b70*/  @!P5 STS [R10+0x14], R5 ;  /* 0x000014050a00d388 */ /* 0x000fe20000000800 */
[----:B------:R-:W-:Y:S06]  /*0b80*/  BAR.SYNC.DEFER_BLOCKING 0x0 ;  /* 0x0000000000007b1d */ /* 0x000fec0000010000 */
[----:B------:R-:W-:Y:S04]  /*0b90*/  @!P6 LDS R4, [R8+0x4] ;  /* 0x000004000804e984 */ /* 0x000fe80000000800 */
[----:B------:R-:W0:Y:S04]  /*0ba0*/  @!P6 LDS R13, [R8+0xc] ;  /* 0x00000c00080de984 */ /* 0x000e280000000800 */
[----:B0-----:R-:W-:Y:S04]  /*0bb0*/  @!P6 STS [R8+0x4], R13 ;  /* 0x0000040d0800e388 */ /* 0x001fe80000000800 */
[----:B------:R-:W0:Y:S02]  /*0bc0*/  @!P6 LDS R11, [R8+0xc] ;  /* 0x00000c00080be984 */ /* 0x000e240000000800 */
[----:B0-----:R-:W-:-:S05]  /*0bd0*/  @!P6 FADD R11, R4, R11 ;  /* 0x0000000b040be221 */ /* 0x001fca0000000000 */
[----:B------:R-:W-:Y:S01]  /*0be0*/  @!P6 STS [R8+0xc], R11 ;  /* 0x00000c0b0800e388 */ /* 0x000fe20000000800 */
[----:B------:R-:W-:Y:S06]  /*0bf0*/  BAR.SYNC.DEFER_BLOCKING 0x0 ;  /* 0x0000000000007b1d */ /* 0x000fec0000010000 */
[----:B------:R-:W-:Y:S04]  /*0c00*/  LDS R4, [R6] ;  /* 0x0000000006047984 */ /* 0x000fe80000000800 */
[----:B------:R-:W0:Y:S04]  /*0c10*/  LDS R9, [R6+0x4] ;  /* 0x0000040006097984 */ /* 0x000e280000000800 */
[----:B0-----:R-:W-:Y:S04]  /*0c20*/  STS [R6], R9 ;  /* 0x0000000906007388 */ /* 0x001fe80000000800 */
[----:B------:R-:W0:Y:S02]  /*0c30*/  LDS R5, [R6+0x4] ;  /* 0x0000040006057984 */ /* 0x000e240000000800 */
[----:B0-----:R-:W-:-:S05]  /*0c40*/  FADD R5, R4, R5 ;  /* 0x0000000504057221 */ /* 0x001fca0000000000 */
[----:B------:R-:W-:Y:S01]  /*0c50*/  STS [R6+0x4], R5 ;  /* 0x0000040506007388 */ /* 0x000fe20000000800 */
[----:B------:R-:W-:Y:S08]  /*0c60*/  BAR.SYNC.DEFER_BLOCKING 0x0 ;  /* 0x0000000000007b1d */ /* 0x000ff00000010000 */
[----:B------:R-:W-:Y:S06]  /*0c70*/  BAR.SYNC.DEFER_BLOCKING 0x0 ;  /* 0x0000000000007b1d */ /* 0x000fec0000010000 */
[----:B------:R-:W0:Y:S04]  /*0c80*/  @!P0 LDS R11, [R6] ;  /* 0x00000000060b8984 */ /* 0x000e280000000800 */
[----:B0-----:R0:W-:Y:S01]  /*0c90*/  @!P0 STG.E desc[UR6][R2.64], R11 ;  /* 0x0000000b02008986 */ /* 0x0011e2000c101906 */
[----:B------:R-:W-:Y:S05]  /*0ca0*/  @P1 EXIT ;  /* 0x000000000000194d */ /* 0x000fea0003800000 */
[----:B------:R-:W1:Y:S04]  /*0cb0*/  LDS R5, [R6+0x4] ;  /* 0x0000040006057984 */ /* 0x000e680000000800 */
[----:B-1----:R-:W-:Y:S01]  /*0cc0*/  STG.E desc[UR6][R2.64+0x4], R5 ;  /* 0x0000040502007986 */ /* 0x002fe2000c101906 */
[----:B------:R-:W-:Y:S05]  /*0cd0*/  EXIT ;  /* 0x000000000000794d */ /* 0x000fea0003800000 */
.L_x_3:
        /* <DEDUP_REMOVED lines=10> */
.L_x_5:


//--------------------- .nv.shared._Z20prefixscan_allblocksPfS_i --------------------------
	.section	.nv.shared._Z20prefixscan_allblocksPfS_i,"aw",@nobits
	.sectionflags	@""
	.align	4
.nv.shared._Z20prefixscan_allblocksPfS_i:
	.zero		1028


//--------------------- .nv.shared.reserved.0     --------------------------
	.section	.nv.shared.reserved.0,"aw",@nobits
	.weak		__nv_reservedSMEM_offset_0_alias
	.size		__nv_reservedSMEM_offset_0_alias, 0, 64
	.other		__nv_reservedSMEM_offset_0_alias,@"STO_CUDA_RESERVED_SHARED STV_DEFAULT"
__nv_reservedSMEM_offset_0_alias:
	.zero		0
	.zero		64


//--------------------- .nv.shared._Z19prefixscan_perblockPfS_i --------------------------
	.section	.nv.shared._Z19prefixscan_perblockPfS_i,"aw",@nobits
	.sectionflags	@""
	.align	4
.nv.shared._Z19prefixscan_perblockPfS_i:
	.zero		9216


//--------------------- .nv.constant0._Z20prefixscan_allblocksPfS_i --------------------------
	.section	.nv.constant0._Z20prefixscan_allblocksPfS_i,"a",@progbits
	.sectionflags	@""
	.align	4
.nv.constant0._Z20prefixscan_allblocksPfS_i:
	.zero		916


//--------------------- .nv.constant0._Z19prefixscan_perblockPfS_i --------------------------
	.section	.nv.constant0._Z19prefixscan_perblockPfS_i,"a",@progbits
	.sectionflags	@""
	.align	4
.nv.constant0._Z19prefixscan_perblockPfS_i:
	.zero		916


//--------------------- SYMBOLS --------------------------

	.type		.nv.reservedSmem.offset0,@object
	.size		.nv.reservedSmem.offset0,0x4
	.type		.nv.reservedSmem.cap,@object
	.size		.nv.reservedSmem.cap,0x4
